	.headerflags	@"EF_CUDA_TEXMODE_UNIFIED EF_CUDA_64BIT_ADDRESS EF_CUDA_ACCELERATORS EF_CUDA_SM90 EF_CUDA_VIRTUAL_SM(EF_CUDA_SM90)"
	.elftype	@"ET_EXEC"


//--------------------- .nv.info                  --------------------------
	.section	.nv.info,"",@"SHT_CUDA_INFO"
	.align	4


	//----- nvinfo : EIATTR_REGCOUNT
	.align		4
        /*0000*/ 	.byte	0x04, 0x2f
        /*0002*/ 	.short	(.L_3 - .L_2)
	.align		4
.L_2:
        /*0004*/ 	.word	index@(triton_poi_fused__native_batch_norm_legit_no_training_relu_59)
        /*0008*/ 	.word	0x00000013


	//----- nvinfo : EIATTR_MIN_STACK_SIZE
	.align		4
.L_3:
        /*000c*/ 	.byte	0x04, 0x12
        /*000e*/ 	.short	(.L_5 - .L_4)
	.align		4
.L_4:
        /*0010*/ 	.word	index@(triton_poi_fused__native_batch_norm_legit_no_training_relu_59)
        /*0014*/ 	.word	0x00000000


	//----- nvinfo : EIATTR_FRAME_SIZE
	.align		4
.L_5:
        /*0018*/ 	.byte	0x04, 0x11
        /*001a*/ 	.short	(.L_7 - .L_6)
	.align		4
.L_6:
        /*001c*/ 	.word	index@(triton_poi_fused__native_batch_norm_legit_no_training_relu_59)
        /*0020*/ 	.word	0x00000000


	//----- nvinfo : EIATTR_MIN_STACK_SIZE
	.align		4
.L_7:
        /*0024*/ 	.byte	0x04, 0x12
        /*0026*/ 	.short	(.L_9 - .L_8)
	.align		4
.L_8:
        /*0028*/ 	.word	index@(triton_poi_fused__native_batch_norm_legit_no_training_relu_59)
        /*002c*/ 	.word	0x00000000
.L_9:


//--------------------- .nv.info.triton_poi_fused__native_batch_norm_legit_no_training_relu_59 --------------------------
	.section	.nv.info.triton_poi_fused__native_batch_norm_legit_no_training_relu_59,"",@"SHT_CUDA_INFO"
	.sectionflags	@""
	.align	4


	//----- nvinfo : EIATTR_CUDA_API_VERSION
	.align		4
        /*0000*/ 	.byte	0x04, 0x37
        /*0002*/ 	.short	(.L_11 - .L_10)
.L_10:
        /*0004*/ 	.word	0x0000007c


	//----- nvinfo : EIATTR_KPARAM_INFO
	.align		4
.L_11:
        /*0008*/ 	.byte	0x04, 0x17
        /*000a*/ 	.short	(.L_13 - .L_12)
.L_12:
        /*000c*/ 	.word	0x00000000
        /*0010*/ 	.short	0x0006
        /*0012*/ 	.short	0x0030
        /*0014*/ 	.byte	0x00, 0xf0, 0x11, 0x00


	//----- nvinfo : EIATTR_KPARAM_INFO
	.align		4
.L_13:
        /*0018*/ 	.byte	0x04, 0x17
        /*001a*/ 	.short	(.L_15 - .L_14)
.L_14:
        /*001c*/ 	.word	0x00000000
        /*0020*/ 	.short	0x0005
        /*0022*/ 	.short	0x0028
        /*0024*/ 	.byte	0x00, 0xf4, 0x21, 0x00


	//----- nvinfo : EIATTR_KPARAM_INFO
	.align		4
.L_15:
        /*0028*/ 	.byte	0x04, 0x17
        /*002a*/ 	.short	(.L_17 - .L_16)
.L_16:
        /*002c*/ 	.word	0x00000000
        /*0030*/ 	.short	0x0004
        /*0032*/ 	.short	0x0020
        /*0034*/ 	.byte	0x00, 0xf4, 0x21, 0x00


	//----- nvinfo : EIATTR_KPARAM_INFO
	.align		4
.L_17:
        /*0038*/ 	.byte	0x04, 0x17
        /*003a*/ 	.short	(.L_19 - .L_18)
.L_18:
        /*003c*/ 	.word	0x00000000
        /*0040*/ 	.short	0x0003
        /*0042*/ 	.short	0x0018
        /*0044*/ 	.byte	0x00, 0xf4, 0x21, 0x00


	//----- nvinfo : EIATTR_KPARAM_INFO
	.align		4
.L_19:
        /*0048*/ 	.byte	0x04, 0x17
        /*004a*/ 	.short	(.L_21 - .L_20)
.L_20:
        /*004c*/ 	.word	0x00000000
        /*0050*/ 	.short	0x0002
        /*0052*/ 	.short	0x0010
        /*0054*/ 	.byte	0x00, 0xf4, 0x21, 0x00


	//----- nvinfo : EIATTR_KPARAM_INFO
	.align		4
.L_21:
        /*0058*/ 	.byte	0x04, 0x17
        /*005a*/ 	.short	(.L_23 - .L_22)
.L_22:
        /*005c*/ 	.word	0x00000000
        /*0060*/ 	.short	0x0001
        /*0062*/ 	.short	0x0008
        /*0064*/ 	.byte	0x00, 0xf4, 0x21, 0x00


	//----- nvinfo : EIATTR_KPARAM_INFO
	.align		4
.L_23:
        /*0068*/ 	.byte	0x04, 0x17
        /*006a*/ 	.short	(.L_25 - .L_24)
.L_24:
        /*006c*/ 	.word	0x00000000
        /*0070*/ 	.short	0x0000
        /*0072*/ 	.short	0x0000
        /*0074*/ 	.byte	0x00, 0xf4, 0x21, 0x00


	//----- nvinfo : EIATTR_SPARSE_MMA_MASK
	.align		4
.L_25:
        /*0078*/ 	.byte	0x03, 0x50
        /*007a*/ 	.short	0x0000


	//----- nvinfo : EIATTR_MAXREG_COUNT
	.align		4
        /*007c*/ 	.byte	0x03, 0x1b
        /*007e*/ 	.short	0x00ff


	//----- nvinfo : EIATTR_EXIT_INSTR_OFFSETS
	.align		4
        /*0080*/ 	.byte	0x04, 0x1c
        /*0082*/ 	.short	(.L_27 - .L_26)


	//   ....[0]....
.L_26:
        /*0084*/ 	.word	0x00000400


	//----- nvinfo : EIATTR_REQNTID
	.align		4
.L_27:
        /*0088*/ 	.byte	0x04, 0x10
        /*008a*/ 	.short	(.L_29 - .L_28)
.L_28:
        /*008c*/ 	.word	0x00000080
        /*0090*/ 	.word	0x00000001
        /*0094*/ 	.word	0x00000001


	//----- nvinfo : EIATTR_CBANK_PARAM_SIZE
	.align		4
.L_29:
        /*0098*/ 	.byte	0x03, 0x19
        /*009a*/ 	.short	0x0034


	//----- nvinfo : EIATTR_PARAM_CBANK
	.align		4
        /*009c*/ 	.byte	0x04, 0x0a
        /*009e*/ 	.short	(.L_31 - .L_30)
	.align		4
.L_30:
        /*00a0*/ 	.word	index@(.nv.constant0.triton_poi_fused__native_batch_norm_legit_no_training_relu_59)
        /*00a4*/ 	.short	0x0210
        /*00a6*/ 	.short	0x0034


	//----- nvinfo : EIATTR_SW_WAR
	.align		4
.L_31:
        /*00a8*/ 	.byte	0x04, 0x36
        /*00aa*/ 	.short	(.L_33 - .L_32)
.L_32:
        /*00ac*/ 	.word	0x00000008
.L_33:


//--------------------- .nv.callgraph             --------------------------
	.section	.nv.callgraph,"",@"SHT_CUDA_CALLGRAPH"
	.align	4
	.sectionentsize	8
	.align		4
        /*0000*/ 	.word	0x00000000
	.align		4
        /*0004*/ 	.word	0xffffffff
	.align		4
        /*0008*/ 	.word	0x00000000
	.align		4
        /*000c*/ 	.word	0xfffffffe
	.align		4
        /*0010*/ 	.word	0x00000000
	.align		4
        /*0014*/ 	.word	0xfffffffd
	.align		4
        /*0018*/ 	.word	0x00000000
	.align		4
        /*001c*/ 	.word	0xfffffffc


//--------------------- .nv.constant4             --------------------------
	.section	.nv.constant4,"a",@progbits
	.align	8
	.align		8
.nv.constant4:
        /*0000*/ 	.dword	_$_str
	.align		8
        /*0008*/ 	.dword	_$_str_$_2


//--------------------- .text.triton_poi_fused__native_batch_norm_legit_no_training_relu_59 --------------------------
	.section	.text.triton_poi_fused__native_batch_norm_legit_no_training_relu_59,"ax",@progbits
	.align	128
        .global         triton_poi_fused__native_batch_norm_legit_no_training_relu_59
        .type           triton_poi_fused__native_batch_norm_legit_no_training_relu_59,@function
        .size           triton_poi_fused__native_batch_norm_legit_no_training_relu_59,(.L_x_1 - triton_poi_fused__native_batch_norm_legit_no_training_relu_59)
        .other          triton_poi_fused__native_batch_norm_legit_no_training_relu_59,@"STO_CUDA_ENTRY STV_DEFAULT"
triton_poi_fused__native_batch_norm_legit_no_training_relu_59:
.text.triton_poi_fused__native_batch_norm_legit_no_training_relu_59:
[----:B------:R-:W-:Y:S01]  /*0000*/  LDC R1, c[0x0][0x28] ;  /* 0x00000a00ff017b82 */ /* 0x000fe20000000800 */
[----:B------:R-:W1:Y:S07]  /*0010*/  S2R R0, SR_TID.X ;  /* 0x0000000000007919 */ /* 0x000e6e0000002100 */
[----:B------:R-:W2:Y:S01]  /*0020*/  LDC.64 R10, c[0x0][0x220] ;  /* 0x00008800ff0a7b82 */ /* 0x000ea20000000a00 */
[----:B------:R-:W-:Y:S01]  /*0030*/  ULDC.64 UR4, c[0x0][0x208] ;  /* 0x0000820000047ab9 */ /* 0x000fe20000000a00 */
[----:B------:R-:W3:Y:S06]  /*0040*/  S2R R5, SR_CTAID.X ;  /* 0x0000000000057919 */ /* 0x000eec0000002500 */
[----:B------:R-:W4:Y:S08]  /*0050*/  LDC.64 R8, c[0x0][0x218] ;  /* 0x00008600ff087b82 */ /* 0x000f300000000a00 */
[----:B------:R-:W5:Y:S08]  /*0060*/  LDC.64 R14, c[0x0][0x230] ;  /* 0x00008c00ff0e7b82 */ /* 0x000f700000000a00 */
[----:B------:R-:W4:Y:S01]  /*0070*/  LDC.64 R12, c[0x0][0x228] ;  /* 0x00008a00ff0c7b82 */ /* 0x000f220000000a00 */
[----:B-1----:R-:W-:-:S02]  /*0080*/  SHF.L.U32 R0, R0, 0x2, RZ ;  /* 0x0000000200007819 */ /* 0x002fc400000006ff */
[----:B---3--:R-:W-:Y:S02]  /*0090*/  SHF.R.S32.HI R3, RZ, 0x16, R5 ;  /* 0x00000016ff037819 */ /* 0x008fe40000011405 */
[----:B------:R-:W-:Y:S02]  /*00a0*/  LOP3.LUT R0, R0, 0x1fc, RZ, 0xc0, !PT ;  /* 0x000001fc00007812 */ /* 0x000fe400078ec0ff */
[----:B------:R-:W-:Y:S02]  /*00b0*/  SGXT R3, R3, 0x1 ;  /* 0x000000010303781a */ /* 0x000fe40000000200 */
[----:B------:R-:W-:-:S04]  /*00c0*/  LEA R0, R5, R0, 0x9 ;  /* 0x0000000005007211 */ /* 0x000fc800078e48ff */
[----:B------:R-:W-:-:S04]  /*00d0*/  LEA.HI R3, R3, R0, RZ, 0x4 ;  /* 0x0000000003037211 */ /* 0x000fc800078f20ff */
[----:B------:R-:W-:-:S05]  /*00e0*/  SHF.R.S32.HI R3, RZ, 0x4, R3 ;  /* 0x00000004ff037819 */ /* 0x000fca0000011403 */
[----:B------:R-:W-:-:S05]  /*00f0*/  IMAD.HI R2, R3, 0x4ec4ec4f, RZ ;  /* 0x4ec4ec4f03027827 */ /* 0x000fca00078e02ff */
[----:B------:R-:W-:-:S04]  /*0100*/  SHF.R.U32.HI R5, RZ, 0x1f, R2 ;  /* 0x0000001fff057819 */ /* 0x000fc80000011602 */
[----:B------:R-:W-:Y:S02]  /*0110*/  LEA.HI.SX32 R2, R2, R5, 0x18 ;  /* 0x0000000502027211 */ /* 0x000fe400078fc2ff */
[----:B------:R-:W1:Y:S03]  /*0120*/  LDC.64 R4, c[0x0][0x210] ;  /* 0x00008400ff047b82 */ /* 0x000e660000000a00 */
[----:B------:R-:W-:-:S04]  /*0130*/  IMAD R3, R2, -0x340, R3 ;  /* 0xfffffcc002037824 */ /* 0x000fc800078e0203 */
[----:B--2---:R-:W-:-:S06]  /*0140*/  IMAD.WIDE R10, R3, 0x4, R10 ;  /* 0x00000004030a7825 */ /* 0x004fcc00078e020a */
[----:B------:R-:W2:Y:S01]  /*0150*/  LDG.E.EL R10, desc[UR4][R10.64] ;  /* 0x000000040a0a7981 */ /* 0x000ea2000c2e1900 */
[----:B----4-:R-:W-:-:S05]  /*0160*/  IMAD.WIDE R8, R3, 0x4, R8 ;  /* 0x0000000403087825 */ /* 0x010fca00078e0208 */
[----:B------:R3:W4:Y:S01]  /*0170*/  LDG.E.EL R2, desc[UR4][R8.64] ;  /* 0x0000000408027981 */ /* 0x000722000c2e1900 */
[----:B-1----:R-:W-:-:S04]  /*0180*/  IMAD.WIDE R4, R0, 0x4, R4 ;  /* 0x0000000400047825 */ /* 0x002fc800078e0204 */
[C---:B-----5:R-:W-:Y:S01]  /*0190*/  IMAD.WIDE R14, R3.reuse, 0x4, R14 ;  /* 0x00000004030e7825 */ /* 0x060fe200078e020e */
[----:B------:R-:W-:Y:S01]  /*01a0*/  HFMA2.MMA R16, -RZ, RZ, 1.625, 0 ;  /* 0x3e800000ff107435 */ /* 0x000fe200000001ff */
[----:B------:R-:W4:Y:S01]  /*01b0*/  LDG.E.128 R4, desc[UR4][R4.64] ;  /* 0x0000000404047981 */ /* 0x000f22000c1e1d00 */
[----:B---3--:R-:W1:Y:S01]  /*01c0*/  LDC.64 R8, c[0x0][0x238] ;  /* 0x00008e00ff087b82 */ /* 0x008e620000000a00 */
[----:B0-----:R-:W-:Y:S02]  /*01d0*/  IMAD.WIDE R12, R3, 0x4, R12 ;  /* 0x00000004030c7825 */ /* 0x001fe400078e020c */
[----:B------:R-:W3:Y:S04]  /*01e0*/  LDG.E.EL R14, desc[UR4][R14.64] ;  /* 0x000000040e0e7981 */ /* 0x000ee8000c2e1900 */
[----:B------:R0:W3:Y:S01]  /*01f0*/  LDG.E.EL R3, desc[UR4][R12.64] ;  /* 0x000000040c037981 */ /* 0x0000e2000c2e1900 */
[----:B-1----:R-:W-:-:S04]  /*0200*/  IMAD.WIDE R8, R0, 0x4, R8 ;  /* 0x0000000400087825 */ /* 0x002fc800078e0208 */
[----:B--2---:R-:W-:-:S04]  /*0210*/  FADD R10, R10, 9.9999997473787516356e-06 ;  /* 0x3727c5ac0a0a7421 */ /* 0x004fc80000000000 */
[----:B------:R-:W1:Y:S02]  /*0220*/  MUFU.SQRT R11, R10 ;  /* 0x0000000a000b7308 */ /* 0x000e640000002000 */
[C---:B-1----:R-:W-:Y:S02]  /*0230*/  FSETP.GT.AND P0, PT, R11.reuse, 8.50705917302346158658e+37, PT ;  /* 0x7e8000000b00780b */ /* 0x042fe40003f04000 */
[----:B------:R-:W-:-:S11]  /*0240*/  FSETP.GEU.AND P1, PT, R11, 1.175494350822287508e-38, PT ;  /* 0x008000000b00780b */ /* 0x000fd60003f2e000 */
[----:B------:R-:W-:-:S04]  /*0250*/  @P0 FMUL R11, R11, 0.25 ;  /* 0x3e8000000b0b0820 */ /* 0x000fc80000400000 */
[----:B------:R-:W-:-:S06]  /*0260*/  @!P1 FMUL R11, R11, 16777216 ;  /* 0x4b8000000b0b9820 */ /* 0x000fcc0000400000 */
[----:B------:R-:W1:Y:S01]  /*0270*/  MUFU.RCP R11, R11 ;  /* 0x0000000b000b7308 */ /* 0x000e620000001000 */
[----:B0-----:R-:W-:Y:S01]  /*0280*/  FSEL R12, R16, 1, P0 ;  /* 0x3f800000100c7808 */ /* 0x001fe20000000000 */
[----:B----4-:R-:W-:-:S04]  /*0290*/  FADD R13, R4, -R2 ;  /* 0x80000002040d7221 */ /* 0x010fc80000000000 */
[----:B------:R-:W-:Y:S01]  /*02a0*/  @!P1 FMUL R12, R12, 16777216 ;  /* 0x4b8000000c0c9820 */ /* 0x000fe20000400000 */
[--C-:B------:R-:W-:Y:S01]  /*02b0*/  FADD R5, R5, -R2.reuse ;  /* 0x8000000205057221 */ /* 0x100fe20000000000 */
[--C-:B------:R-:W-:Y:S01]  /*02c0*/  FADD R15, R6, -R2.reuse ;  /* 0x80000002060f7221 */ /* 0x100fe20000000000 */
[----:B------:R-:W-:Y:S01]  /*02d0*/  FADD R7, R7, -R2 ;  /* 0x8000000207077221 */ /* 0x000fe20000000000 */
[----:B-1----:R-:W-:-:S04]  /*02e0*/  FMUL R12, R11, R12 ;  /* 0x0000000c0b0c7220 */ /* 0x002fc80000400000 */
[C---:B------:R-:W-:Y:S01]  /*02f0*/  FMUL R13, R12.reuse, R13 ;  /* 0x0000000d0c0d7220 */ /* 0x040fe20000400000 */
[C---:B------:R-:W-:Y:S01]  /*0300*/  FMUL R5, R12.reuse, R5 ;  /* 0x000000050c057220 */ /* 0x040fe20000400000 */
[C---:B------:R-:W-:Y:S01]  /*0310*/  FMUL R15, R12.reuse, R15 ;  /* 0x0000000f0c0f7220 */ /* 0x040fe20000400000 */
[----:B------:R-:W-:Y:S01]  /*0320*/  FMUL R7, R12, R7 ;  /* 0x000000070c077220 */ /* 0x000fe20000400000 */
[C-C-:B---3--:R-:W-:Y:S01]  /*0330*/  FFMA R13, R3.reuse, R13, R14.reuse ;  /* 0x0000000d030d7223 */ /* 0x148fe2000000000e */
[C-C-:B------:R-:W-:Y:S01]  /*0340*/  FFMA R5, R3.reuse, R5, R14.reuse ;  /* 0x0000000503057223 */ /* 0x140fe2000000000e */
[C-C-:B------:R-:W-:Y:S01]  /*0350*/  FFMA R15, R3.reuse, R15, R14.reuse ;  /* 0x0000000f030f7223 */ /* 0x140fe2000000000e */
[----:B------:R-:W-:Y:S02]  /*0360*/  FFMA R7, R3, R7, R14 ;  /* 0x0000000703077223 */ /* 0x000fe4000000000e */
[----:B------:R-:W-:Y:S02]  /*0370*/  FSETP.GEU.AND P3, PT, R13, RZ, PT ;  /* 0x000000ff0d00720b */ /* 0x000fe40003f6e000 */
[----:B------:R-:W-:-:S02]  /*0380*/  FSETP.GEU.AND P2, PT, R5, RZ, PT ;  /* 0x000000ff0500720b */ /* 0x000fc40003f4e000 */
[----:B------:R-:W-:Y:S02]  /*0390*/  FSETP.GEU.AND P1, PT, R15, RZ, PT ;  /* 0x000000ff0f00720b */ /* 0x000fe40003f2e000 */
[----:B------:R-:W-:Y:S02]  /*03a0*/  FSETP.GEU.AND P0, PT, R7, RZ, PT ;  /* 0x000000ff0700720b */ /* 0x000fe40003f0e000 */
[----:B------:R-:W-:Y:S02]  /*03b0*/  SEL R4, R13, RZ, P3 ;  /* 0x000000ff0d047207 */ /* 0x000fe40001800000 */
[----:B------:R-:W-:Y:S02]  /*03c0*/  SEL R5, R5, RZ, P2 ;  /* 0x000000ff05057207 */ /* 0x000fe40001000000 */
[----:B------:R-:W-:Y:S02]  /*03d0*/  SEL R6, R15, RZ, P1 ;  /* 0x000000ff0f067207 */ /* 0x000fe40000800000 */
[----:B------:R-:W-:-:S05]  /*03e0*/  SEL R7, R7, RZ, P0 ;  /* 0x000000ff07077207 */ /* 0x000fca0000000000 */
[----:B------:R-:W-:Y:S01]  /*03f0*/  STG.E.128 desc[UR4][R8.64], R4 ;  /* 0x0000000408007986 */ /* 0x000fe2000c101d04 */
[----:B------:R-:W-:Y:S05]  /*0400*/  EXIT ;  /* 0x000000000000794d */ /* 0x000fea0003800000 */
.L_x_0:
[----:B------:R-:W-:-:S00]  /*0410*/  BRA `(.L_x_0) ;  /* 0xfffffffc00fc7947 */ /* 0x000fc0000383ffff */
[----:B------:R-:W-:-:S00]  /*0420*/  NOP ;  /* 0x0000000000007918 */ /* 0x000fc00000000000 */
        /* <DEDUP_REMOVED lines=13> */
.L_x_1:


//--------------------- .nv.global.init           --------------------------
	.section	.nv.global.init,"aw",@progbits
.nv.global.init:
	.type		_$_str,@object
	.size		_$_str,(_$_str_$_2 - _$_str)
_$_str:
        /*0000*/ 	.byte	0x5f, 0x5f, 0x43, 0x55, 0x44, 0x41, 0x5f, 0x46, 0x54, 0x5a, 0x00
	.type		_$_str_$_2,@object
	.size		_$_str_$_2,(.L_1 - _$_str_$_2)
_$_str_$_2:
        /*000b*/ 	.byte	0x5f, 0x5f, 0x43, 0x55, 0x44, 0x41, 0x5f, 0x50, 0x52, 0x45, 0x43, 0x5f, 0x53, 0x51, 0x52, 0x54
        /*001b*/ 	.byte	0x00
.L_1:


//--------------------- .nv.constant0.triton_poi_fused__native_batch_norm_legit_no_training_relu_59 --------------------------
	.section	.nv.constant0.triton_poi_fused__native_batch_norm_legit_no_training_relu_59,"a",@progbits
	.sectionflags	@""
	.align	4
.nv.constant0.triton_poi_fused__native_batch_norm_legit_no_training_relu_59:
	.zero		580
